	.headerflags	@"EF_CUDA_TEXMODE_UNIFIED EF_CUDA_64BIT_ADDRESS EF_CUDA_ACCELERATORS EF_CUDA_SM90 EF_CUDA_VIRTUAL_SM(EF_CUDA_SM90)"
	.elftype	@"ET_EXEC"


//--------------------- .nv.info                  --------------------------
	.section	.nv.info,"",@"SHT_CUDA_INFO"
	.align	4


	//----- nvinfo : EIATTR_REGCOUNT
	.align		4
        /*0000*/ 	.byte	0x04, 0x2f
        /*0002*/ 	.short	(.L_3 - .L_2)
	.align		4
.L_2:
        /*0004*/ 	.word	index@(triton_poi_fused__native_batch_norm_legit_no_training_max_pool2d_with_indices_mul_sigmoid_15)
        /*0008*/ 	.word	0x00000012


	//----- nvinfo : EIATTR_MIN_STACK_SIZE
	.align		4
.L_3:
        /*000c*/ 	.byte	0x04, 0x12
        /*000e*/ 	.short	(.L_5 - .L_4)
	.align		4
.L_4:
        /*0010*/ 	.word	index@(triton_poi_fused__native_batch_norm_legit_no_training_max_pool2d_with_indices_mul_sigmoid_15)
        /*0014*/ 	.word	0x00000000


	//----- nvinfo : EIATTR_FRAME_SIZE
	.align		4
.L_5:
        /*0018*/ 	.byte	0x04, 0x11
        /*001a*/ 	.short	(.L_7 - .L_6)
	.align		4
.L_6:
        /*001c*/ 	.word	index@(triton_poi_fused__native_batch_norm_legit_no_training_max_pool2d_with_indices_mul_sigmoid_15)
        /*0020*/ 	.word	0x00000000


	//----- nvinfo : EIATTR_MIN_STACK_SIZE
	.align		4
.L_7:
        /*0024*/ 	.byte	0x04, 0x12
        /*0026*/ 	.short	(.L_9 - .L_8)
	.align		4
.L_8:
        /*0028*/ 	.word	index@(triton_poi_fused__native_batch_norm_legit_no_training_max_pool2d_with_indices_mul_sigmoid_15)
        /*002c*/ 	.word	0x00000000
.L_9:


//--------------------- .nv.info.triton_poi_fused__native_batch_norm_legit_no_training_max_pool2d_with_indices_mul_sigmoid_15 --------------------------
	.section	.nv.info.triton_poi_fused__native_batch_norm_legit_no_training_max_pool2d_with_indices_mul_sigmoid_15,"",@"SHT_CUDA_INFO"
	.sectionflags	@""
	.align	4


	//----- nvinfo : EIATTR_CUDA_API_VERSION
	.align		4
        /*0000*/ 	.byte	0x04, 0x37
        /*0002*/ 	.short	(.L_11 - .L_10)
.L_10:
        /*0004*/ 	.word	0x0000007c


	//----- nvinfo : EIATTR_KPARAM_INFO
	.align		4
.L_11:
        /*0008*/ 	.byte	0x04, 0x17
        /*000a*/ 	.short	(.L_13 - .L_12)
.L_12:
        /*000c*/ 	.word	0x00000000
        /*0010*/ 	.short	0x0007
        /*0012*/ 	.short	0x0038
        /*0014*/ 	.byte	0x00, 0xf0, 0x11, 0x00


	//----- nvinfo : EIATTR_KPARAM_INFO
	.align		4
.L_13:
        /*0018*/ 	.byte	0x04, 0x17
        /*001a*/ 	.short	(.L_15 - .L_14)
.L_14:
        /*001c*/ 	.word	0x00000000
        /*0020*/ 	.short	0x0006
        /*0022*/ 	.short	0x0030
        /*0024*/ 	.byte	0x00, 0xf4, 0x21, 0x00


	//----- nvinfo : EIATTR_KPARAM_INFO
	.align		4
.L_15:
        /*0028*/ 	.byte	0x04, 0x17
        /*002a*/ 	.short	(.L_17 - .L_16)
.L_16:
        /*002c*/ 	.word	0x00000000
        /*0030*/ 	.short	0x0005
        /*0032*/ 	.short	0x0028
        /*0034*/ 	.byte	0x00, 0xf4, 0x21, 0x00


	//----- nvinfo : EIATTR_KPARAM_INFO
	.align		4
.L_17:
        /*0038*/ 	.byte	0x04, 0x17
        /*003a*/ 	.short	(.L_19 - .L_18)
.L_18:
        /*003c*/ 	.word	0x00000000
        /*0040*/ 	.short	0x0004
        /*0042*/ 	.short	0x0020
        /*0044*/ 	.byte	0x00, 0xf4, 0x21, 0x00


	//----- nvinfo : EIATTR_KPARAM_INFO
	.align		4
.L_19:
        /*0048*/ 	.byte	0x04, 0x17
        /*004a*/ 	.short	(.L_21 - .L_20)
.L_20:
        /*004c*/ 	.word	0x00000000
        /*0050*/ 	.short	0x0003
        /*0052*/ 	.short	0x0018
        /*0054*/ 	.byte	0x00, 0xf4, 0x21, 0x00


	//----- nvinfo : EIATTR_KPARAM_INFO
	.align		4
.L_21:
        /*0058*/ 	.byte	0x04, 0x17
        /*005a*/ 	.short	(.L_23 - .L_22)
.L_22:
        /*005c*/ 	.word	0x00000000
        /*0060*/ 	.short	0x0002
        /*0062*/ 	.short	0x0010
        /*0064*/ 	.byte	0x00, 0xf4, 0x21, 0x00


	//----- nvinfo : EIATTR_KPARAM_INFO
	.align		4
.L_23:
        /*0068*/ 	.byte	0x04, 0x17
        /*006a*/ 	.short	(.L_25 - .L_24)
.L_24:
        /*006c*/ 	.word	0x00000000
        /*0070*/ 	.short	0x0001
        /*0072*/ 	.short	0x0008
        /*0074*/ 	.byte	0x00, 0xf4, 0x21, 0x00


	//----- nvinfo : EIATTR_KPARAM_INFO
	.align		4
.L_25:
        /*0078*/ 	.byte	0x04, 0x17
        /*007a*/ 	.short	(.L_27 - .L_26)
.L_26:
        /*007c*/ 	.word	0x00000000
        /*0080*/ 	.short	0x0000
        /*0082*/ 	.short	0x0000
        /*0084*/ 	.byte	0x00, 0xf4, 0x21, 0x00


	//----- nvinfo : EIATTR_SPARSE_MMA_MASK
	.align		4
.L_27:
        /*0088*/ 	.byte	0x03, 0x50
        /*008a*/ 	.short	0x0000


	//----- nvinfo : EIATTR_MAXREG_COUNT
	.align		4
        /*008c*/ 	.byte	0x03, 0x1b
        /*008e*/ 	.short	0x00ff


	//----- nvinfo : EIATTR_EXIT_INSTR_OFFSETS
	.align		4
        /*0090*/ 	.byte	0x04, 0x1c
        /*0092*/ 	.short	(.L_29 - .L_28)


	//   ....[0]....
.L_28:
        /*0094*/ 	.word	0x000003f0


	//   ....[1]....
        /*0098*/ 	.word	0x00000410


	//----- nvinfo : EIATTR_REQNTID
	.align		4
.L_29:
        /*009c*/ 	.byte	0x04, 0x10
        /*009e*/ 	.short	(.L_31 - .L_30)
.L_30:
        /*00a0*/ 	.word	0x00000080
        /*00a4*/ 	.word	0x00000001
        /*00a8*/ 	.word	0x00000001


	//----- nvinfo : EIATTR_CBANK_PARAM_SIZE
	.align		4
.L_31:
        /*00ac*/ 	.byte	0x03, 0x19
        /*00ae*/ 	.short	0x003c


	//----- nvinfo : EIATTR_PARAM_CBANK
	.align		4
        /*00b0*/ 	.byte	0x04, 0x0a
        /*00b2*/ 	.short	(.L_33 - .L_32)
	.align		4
.L_32:
        /*00b4*/ 	.word	index@(.nv.constant0.triton_poi_fused__native_batch_norm_legit_no_training_max_pool2d_with_indices_mul_sigmoid_15)
        /*00b8*/ 	.short	0x0210
        /*00ba*/ 	.short	0x003c


	//----- nvinfo : EIATTR_SW_WAR
	.align		4
.L_33:
        /*00bc*/ 	.byte	0x04, 0x36
        /*00be*/ 	.short	(.L_35 - .L_34)
.L_34:
        /*00c0*/ 	.word	0x00000008
.L_35:


//--------------------- .nv.callgraph             --------------------------
	.section	.nv.callgraph,"",@"SHT_CUDA_CALLGRAPH"
	.align	4
	.sectionentsize	8
	.align		4
        /*0000*/ 	.word	0x00000000
	.align		4
        /*0004*/ 	.word	0xffffffff
	.align		4
        /*0008*/ 	.word	0x00000000
	.align		4
        /*000c*/ 	.word	0xfffffffe
	.align		4
        /*0010*/ 	.word	0x00000000
	.align		4
        /*0014*/ 	.word	0xfffffffd
	.align		4
        /*0018*/ 	.word	0x00000000
	.align		4
        /*001c*/ 	.word	0xfffffffc


//--------------------- .nv.constant4             --------------------------
	.section	.nv.constant4,"a",@progbits
	.align	8
	.align		8
.nv.constant4:
        /*0000*/ 	.dword	_$_str
	.align		8
        /*0008*/ 	.dword	_$_str_$_2


//--------------------- .text.triton_poi_fused__native_batch_norm_legit_no_training_max_pool2d_with_indices_mul_sigmoid_15 --------------------------
	.section	.text.triton_poi_fused__native_batch_norm_legit_no_training_max_pool2d_with_indices_mul_sigmoid_15,"ax",@progbits
	.align	128
        .global         triton_poi_fused__native_batch_norm_legit_no_training_max_pool2d_with_indices_mul_sigmoid_15
        .type           triton_poi_fused__native_batch_norm_legit_no_training_max_pool2d_with_indices_mul_sigmoid_15,@function
        .size           triton_poi_fused__native_batch_norm_legit_no_training_max_pool2d_with_indices_mul_sigmoid_15,(.L_x_1 - triton_poi_fused__native_batch_norm_legit_no_training_max_pool2d_with_indices_mul_sigmoid_15)
        .other          triton_poi_fused__native_batch_norm_legit_no_training_max_pool2d_with_indices_mul_sigmoid_15,@"STO_CUDA_ENTRY STV_DEFAULT"
triton_poi_fused__native_batch_norm_legit_no_training_max_pool2d_with_indices_mul_sigmoid_15:
.text.triton_poi_fused__native_batch_norm_legit_no_training_max_pool2d_with_indices_mul_sigmoid_15:
[----:B------:R-:W0:Y:S01]  /*0000*/  LDC R1, c[0x0][0x28] ;  /* 0x00000a00ff017b82 */ /* 0x000e220000000800 */
[----:B------:R-:W1:Y:S07]  /*0010*/  S2R R0, SR_TID.X ;  /* 0x0000000000007919 */ /* 0x000e6e0000002100 */
[----:B------:R-:W2:Y:S01]  /*0020*/  LDC.64 R6, c[0x0][0x228] ;  /* 0x00008a00ff067b82 */ /* 0x000ea20000000a00 */
[----:B------:R-:W-:Y:S01]  /*0030*/  CS2R R14, SRZ ;  /* 0x00000000000e7805 */ /* 0x000fe2000001ff00 */
[----:B------:R-:W-:Y:S01]  /*0040*/  ULDC.64 UR4, c[0x0][0x208] ;  /* 0x0000820000047ab9 */ /* 0x000fe20000000a00 */
[----:B------:R-:W3:Y:S05]  /*0050*/  S2R R3, SR_CTAID.X ;  /* 0x0000000000037919 */ /* 0x000eea0000002500 */
[----:B------:R-:W4:Y:S08]  /*0060*/  LDC.64 R4, c[0x0][0x220] ;  /* 0x00008800ff047b82 */ /* 0x000f300000000a00 */
[----:B------:R-:W5:Y:S08]  /*0070*/  LDC.64 R8, c[0x0][0x230] ;  /* 0x00008c00ff087b82 */ /* 0x000f700000000a00 */
[----:B------:R-:W5:Y:S01]  /*0080*/  LDC.64 R10, c[0x0][0x238] ;  /* 0x00008e00ff0a7b82 */ /* 0x000f620000000a00 */
[----:B------:R-:W-:Y:S01]  /*0090*/  HFMA2.MMA R12, -RZ, RZ, 0, 0 ;  /* 0x00000000ff0c7435 */ /* 0x000fe200000001ff */
[----:B------:R-:W-:Y:S01]  /*00a0*/  ULDC.64 UR6, c[0x0][0x240] ;  /* 0x0000900000067ab9 */ /* 0x000fe20000000a00 */
[----:B-1----:R-:W-:-:S02]  /*00b0*/  LOP3.LUT R0, R0, 0x7f, RZ, 0xc0, !PT ;  /* 0x0000007f00007812 */ /* 0x002fc400078ec0ff */
[----:B---3--:R-:W-:Y:S02]  /*00c0*/  SHF.R.S32.HI R2, RZ, 0x18, R3 ;  /* 0x00000018ff027819 */ /* 0x008fe40000011403 */
[----:B------:R-:W-:Y:S02]  /*00d0*/  LEA R0, R3, R0, 0x7 ;  /* 0x0000000003007211 */ /* 0x000fe400078e38ff */
[----:B------:R-:W-:Y:S02]  /*00e0*/  SGXT R3, R2, 0x1 ;  /* 0x000000010203781a */ /* 0x000fe40000000200 */
[----:B------:R-:W-:Y:S02]  /*00f0*/  ISETP.GE.AND P0, PT, R0, 0x80, PT ;  /* 0x000000800000780c */ /* 0x000fe40003f06270 */
[----:B------:R-:W-:-:S04]  /*0100*/  LEA.HI R3, R3, R0, RZ, 0x5 ;  /* 0x0000000003037211 */ /* 0x000fc800078f28ff */
[----:B------:R-:W-:-:S04]  /*0110*/  LOP3.LUT R3, R3, 0xffffffe0, RZ, 0xc0, !PT ;  /* 0xffffffe003037812 */ /* 0x000fc800078ec0ff */
[----:B------:R-:W-:Y:S02]  /*0120*/  IADD3 R13, R0, -R3, RZ ;  /* 0x80000003000d7210 */ /* 0x000fe40007ffe0ff */
[----:B------:R-:W1:Y:S03]  /*0130*/  LDC.64 R2, c[0x0][0x218] ;  /* 0x00008600ff027b82 */ /* 0x000e660000000a00 */
[----:B--2---:R-:W-:-:S05]  /*0140*/  IMAD.WIDE R6, R13, 0x4, R6 ;  /* 0x000000040d067825 */ /* 0x004fca00078e0206 */
[----:B------:R5:W2:Y:S01]  /*0150*/  @!P0 LDG.E.EL R14, desc[UR4][R6.64] ;  /* 0x00000004060e8981 */ /* 0x000aa2000c2e1900 */
[----:B----4-:R-:W-:-:S05]  /*0160*/  IMAD.WIDE R4, R13, 0x4, R4 ;  /* 0x000000040d047825 */ /* 0x010fca00078e0204 */
[----:B------:R3:W4:Y:S01]  /*0170*/  @!P0 LDG.E.EL R15, desc[UR4][R4.64] ;  /* 0x00000004040f8981 */ /* 0x000722000c2e1900 */
[----:B-----5:R-:W-:-:S04]  /*0180*/  IMAD.WIDE R6, R13, 0x4, R8 ;  /* 0x000000040d067825 */ /* 0x020fc800078e0208 */
[----:B-1----:R-:W-:-:S04]  /*0190*/  IMAD.WIDE R2, R0, 0x4, R2 ;  /* 0x0000000400027825 */ /* 0x002fc800078e0202 */
[----:B0-----:R-:W-:Y:S01]  /*01a0*/  IMAD.WIDE R8, R13, 0x4, R10 ;  /* 0x000000040d087825 */ /* 0x001fe200078e020a */
[----:B------:R0:W4:Y:S01]  /*01b0*/  @!P0 LDG.E R12, desc[UR4][R2.64] ;  /* 0x00000004020c8981 */ /* 0x000122000c1e1900 */
[----:B------:R-:W-:-:S06]  /*01c0*/  CS2R R10, SRZ ;  /* 0x00000000000a7805 */ /* 0x000fcc000001ff00 */
[----:B------:R-:W5:Y:S04]  /*01d0*/  @!P0 LDG.E.EL R10, desc[UR4][R6.64] ;  /* 0x00000004060a8981 */ /* 0x000f68000c2e1900 */
[----:B------:R-:W5:Y:S01]  /*01e0*/  @!P0 LDG.E.EL R11, desc[UR4][R8.64] ;  /* 0x00000004080b8981 */ /* 0x000f62000c2e1900 */
[----:B---3--:R-:W-:Y:S01]  /*01f0*/  MOV R4, 0x3e800000 ;  /* 0x3e80000000047802 */ /* 0x008fe20000000f00 */
[----:B--2---:R-:W-:-:S04]  /*0200*/  FADD R14, R14, 0.0010000000474974513054 ;  /* 0x3a83126f0e0e7421 */ /* 0x004fc80000000000 */
[----:B------:R-:W1:Y:S02]  /*0210*/  MUFU.SQRT R13, R14 ;  /* 0x0000000e000d7308 */ /* 0x000e640000002000 */
[C---:B-1----:R-:W-:Y:S02]  /*0220*/  FSETP.GT.AND P1, PT, R13.reuse, 8.50705917302346158658e+37, PT ;  /* 0x7e8000000d00780b */ /* 0x042fe40003f24000 */
[----:B------:R-:W-:-:S11]  /*0230*/  FSETP.GEU.AND P2, PT, R13, 1.175494350822287508e-38, PT ;  /* 0x008000000d00780b */ /* 0x000fd60003f4e000 */
[----:B------:R-:W-:-:S04]  /*0240*/  @P1 FMUL R13, R13, 0.25 ;  /* 0x3e8000000d0d1820 */ /* 0x000fc80000400000 */
[----:B------:R-:W-:-:S06]  /*0250*/  @!P2 FMUL R13, R13, 16777216 ;  /* 0x4b8000000d0da820 */ /* 0x000fcc0000400000 */
[----:B------:R-:W1:Y:S01]  /*0260*/  MUFU.RCP R13, R13 ;  /* 0x0000000d000d7308 */ /* 0x000e620000001000 */
[----:B0-----:R-:W-:Y:S01]  /*0270*/  FSEL R2, R4, 1, P1 ;  /* 0x3f80000004027808 */ /* 0x001fe20000800000 */
[----:B----4-:R-:W-:-:S04]  /*0280*/  FADD R12, -R15, R12 ;  /* 0x0000000c0f0c7221 */ /* 0x010fc80000000100 */
[----:B------:R-:W-:-:S04]  /*0290*/  @!P2 FMUL R2, R2, 16777216 ;  /* 0x4b8000000202a820 */ /* 0x000fc80000400000 */
[----:B-1----:R-:W-:-:S04]  /*02a0*/  FMUL R3, R13, R2 ;  /* 0x000000020d037220 */ /* 0x002fc80000400000 */
[----:B------:R-:W-:-:S04]  /*02b0*/  FMUL R12, R12, R3 ;  /* 0x000000030c0c7220 */ /* 0x000fc80000400000 */
[----:B-----5:R-:W-:-:S04]  /*02c0*/  FFMA R10, R12, R10, R11 ;  /* 0x0000000a0c0a7223 */ /* 0x020fc8000000000b */
[----:B------:R-:W-:-:S04]  /*02d0*/  FADD R2, RZ, -R10 ;  /* 0x8000000aff027221 */ /* 0x000fc80000000000 */
[----:B------:R-:W-:-:S05]  /*02e0*/  FMUL R6, R2, 1.4426950216293334961 ;  /* 0x3fb8aa3b02067820 */ /* 0x000fca0000400000 */
[----:B------:R-:W-:-:S13]  /*02f0*/  FSETP.GEU.AND P1, PT, R6, -126, PT ;  /* 0xc2fc00000600780b */ /* 0x000fda0003f2e000 */
[----:B------:R-:W-:-:S04]  /*0300*/  @!P1 FMUL R6, R6, 0.5 ;  /* 0x3f00000006069820 */ /* 0x000fc80000400000 */
[----:B------:R-:W0:Y:S02]  /*0310*/  MUFU.EX2 R2, R6 ;  /* 0x0000000600027308 */ /* 0x000e240000000800 */
[----:B0-----:R-:W-:-:S04]  /*0320*/  @!P1 FMUL R2, R2, R2 ;  /* 0x0000000202029220 */ /* 0x001fc80000400000 */
[----:B------:R-:W-:Y:S02]  /*0330*/  FADD R7, R2, 1 ;  /* 0x3f80000002077421 */ /* 0x000fe40000000000 */
[----:B------:R-:W0:Y:S03]  /*0340*/  LDC.64 R2, c[0x0][0x210] ;  /* 0x00008400ff027b82 */ /* 0x000e260000000a00 */
[----:B------:R-:W-:-:S13]  /*0350*/  FSETP.GT.AND P1, PT, R7, 8.50705917302346158658e+37, PT ;  /* 0x7e8000000700780b */ /* 0x000fda0003f24000 */
[----:B------:R-:W-:-:S06]  /*0360*/  @P1 FMUL R7, R7, 0.25 ;  /* 0x3e80000007071820 */ /* 0x000fcc0000400000 */
[----:B------:R-:W1:Y:S01]  /*0370*/  MUFU.RCP R7, R7 ;  /* 0x0000000700077308 */ /* 0x000e620000001000 */
[----:B------:R-:W-:Y:S01]  /*0380*/  FSEL R4, R4, 1, P1 ;  /* 0x3f80000004047808 */ /* 0x000fe20000800000 */
[----:B0-----:R-:W-:-:S04]  /*0390*/  IMAD.WIDE R2, R0, 0x4, R2 ;  /* 0x0000000400027825 */ /* 0x001fc800078e0202 */
[----:B-1----:R-:W-:Y:S01]  /*03a0*/  FMUL R5, R7, R4 ;  /* 0x0000000407057220 */ /* 0x002fe20000400000 */
[----:B------:R-:W-:-:S03]  /*03b0*/  IADD3 R4, P1, R0, UR6, RZ ;  /* 0x0000000600047c10 */ /* 0x000fc6000ff3e0ff */
[----:B------:R-:W-:Y:S01]  /*03c0*/  FMUL R9, R10, R5 ;  /* 0x000000050a097220 */ /* 0x000fe20000400000 */
[----:B------:R-:W-:-:S04]  /*03d0*/  LEA.HI.X.SX32 R5, R0, UR7, 0x1, P1 ;  /* 0x0000000700057c11 */ /* 0x000fc800088f0eff */
[----:B------:R0:W-:Y:S02]  /*03e0*/  @!P0 STG.E desc[UR4][R2.64], R9 ;  /* 0x0000000902008986 */ /* 0x0001e4000c101904 */
[----:B0-----:R-:W-:Y:S05]  /*03f0*/  @P0 EXIT ;  /* 0x000000000000094d */ /* 0x001fea0003800000 */
[----:B------:R-:W-:Y:S01]  /*0400*/  STG.E.U8 desc[UR4][R4.64], RZ ;  /* 0x000000ff04007986 */ /* 0x000fe2000c101104 */
[----:B------:R-:W-:Y:S05]  /*0410*/  EXIT ;  /* 0x000000000000794d */ /* 0x000fea0003800000 */
.L_x_0:
[----:B------:R-:W-:-:S00]  /*0420*/  BRA `(.L_x_0) ;  /* 0xfffffffc00fc7947 */ /* 0x000fc0000383ffff */
[----:B------:R-:W-:-:S00]  /*0430*/  NOP ;  /* 0x0000000000007918 */ /* 0x000fc00000000000 */
        /* <DEDUP_REMOVED lines=12> */
.L_x_1:


//--------------------- .nv.global.init           --------------------------
	.section	.nv.global.init,"aw",@progbits
.nv.global.init:
	.type		_$_str,@object
	.size		_$_str,(_$_str_$_2 - _$_str)
_$_str:
        /*0000*/ 	.byte	0x5f, 0x5f, 0x43, 0x55, 0x44, 0x41, 0x5f, 0x46, 0x54, 0x5a, 0x00
	.type		_$_str_$_2,@object
	.size		_$_str_$_2,(.L_1 - _$_str_$_2)
_$_str_$_2:
        /*000b*/ 	.byte	0x5f, 0x5f, 0x43, 0x55, 0x44, 0x41, 0x5f, 0x50, 0x52, 0x45, 0x43, 0x5f, 0x53, 0x51, 0x52, 0x54
        /*001b*/ 	.byte	0x00
.L_1:


//--------------------- .nv.constant0.triton_poi_fused__native_batch_norm_legit_no_training_max_pool2d_with_indices_mul_sigmoid_15 --------------------------
	.section	.nv.constant0.triton_poi_fused__native_batch_norm_legit_no_training_max_pool2d_with_indices_mul_sigmoid_15,"a",@progbits
	.sectionflags	@""
	.align	4
.nv.constant0.triton_poi_fused__native_batch_norm_legit_no_training_max_pool2d_with_indices_mul_sigmoid_15:
	.zero		588
